//
// Generated by NVIDIA NVVM Compiler
//
// Compiler Build ID: CL-36424714
// Cuda compilation tools, release 13.0, V13.0.88
// Based on NVVM 20.0.0
//

.version 9.0
.target sm_100
.address_size 64

	// .globl	_Z16matrixAddElementPiS_S_ii

.visible .entry _Z16matrixAddElementPiS_S_ii(
	.param .u64 .ptr .align 1 _Z16matrixAddElementPiS_S_ii_param_0,
	.param .u64 .ptr .align 1 _Z16matrixAddElementPiS_S_ii_param_1,
	.param .u64 .ptr .align 1 _Z16matrixAddElementPiS_S_ii_param_2,
	.param .u32 _Z16matrixAddElementPiS_S_ii_param_3,
	.param .u32 _Z16matrixAddElementPiS_S_ii_param_4
)
{
	.reg .pred 	%p<2>;
	.reg .b32 	%r<11>;
	.reg .b64 	%rd<11>;

	ld.param.u64 	%rd1, [_Z16matrixAddElementPiS_S_ii_param_0];
	ld.param.u64 	%rd2, [_Z16matrixAddElementPiS_S_ii_param_1];
	ld.param.u64 	%rd3, [_Z16matrixAddElementPiS_S_ii_param_2];
	ld.param.u32 	%r2, [_Z16matrixAddElementPiS_S_ii_param_3];
	ld.param.u32 	%r3, [_Z16matrixAddElementPiS_S_ii_param_4];
	mov.u32 	%r4, %tid.x;
	mov.u32 	%r5, %ctaid.x;
	mov.u32 	%r6, %ntid.x;
	mad.lo.s32 	%r1, %r5, %r6, %r4;
	mul.lo.s32 	%r7, %r3, %r2;
	setp.ge.s32 	%p1, %r1, %r7;
	@%p1 bra 	$L__BB0_2;
	cvta.to.global.u64 	%rd4, %rd1;
	cvta.to.global.u64 	%rd5, %rd2;
	cvta.to.global.u64 	%rd6, %rd3;
	mul.wide.s32 	%rd7, %r1, 4;
	add.s64 	%rd8, %rd4, %rd7;
	ld.global.u32 	%r8, [%rd8];
	add.s64 	%rd9, %rd5, %rd7;
	ld.global.u32 	%r9, [%rd9];
	add.s32 	%r10, %r9, %r8;
	add.s64 	%rd10, %rd6, %rd7;
	st.global.u32 	[%rd10], %r10;
$L__BB0_2:
	ret;

}


// ===== COMPILED SASS (sm_100) =====

	.target	sm_100

	.elftype	@"ET_EXEC"


//--------------------- .note.nv.tkinfo           --------------------------
	.section	.note.nv.tkinfo,"",@"SHT_NOTE"
	.sectionflags	@"SHF_NOTE_NV_TKINFO"
	.tkinfo
        /*0018*/ 	.word	0x00000002
        /*0030*/ 	.string	""
        /*0030*/ 	.string	"ptxas"
        /*0030*/ 	.string	"Cuda compilation tools, release 13.0, V13.0.88"
        /*0030*/ 	.string	"Build cuda_13.0.r13.0/compiler.36424714_0"
        /*0030*/ 	.string	"-arch sm_100 -m 64 "



//--------------------- .note.nv.cuinfo           --------------------------
	.section	.note.nv.cuinfo,"",@"SHT_NOTE"
	.sectionflags	@"SHF_NOTE_NV_CUINFO"
        /*0018*/ 	.short	0x0002
        /*001a*/ 	.short	0x0064
        /*001c*/ 	.short	0x0082
	.zero		2


//--------------------- .nv.info                  --------------------------
	.section	.nv.info,"",@"SHT_CUDA_INFO"
	.align	4


	//----- nvinfo : EIATTR_REGCOUNT
	.align		4
        /*0000*/ 	.byte	0x04, 0x2f
        /*0002*/ 	.short	(.L_1 - .L_0)
	.align		4
.L_0:
        /*0004*/ 	.word	index@(_Z16matrixAddElementPiS_S_ii)
        /*0008*/ 	.word	0x0000000c


	//----- nvinfo : EIATTR_FRAME_SIZE
	.align		4
.L_1:
        /*000c*/ 	.byte	0x04, 0x11
        /*000e*/ 	.short	(.L_3 - .L_2)
	.align		4
.L_2:
        /*0010*/ 	.word	index@(_Z16matrixAddElementPiS_S_ii)
        /*0014*/ 	.word	0x00000000


	//----- nvinfo : EIATTR_MIN_STACK_SIZE
	.align		4
.L_3:
        /*0018*/ 	.byte	0x04, 0x12
        /*001a*/ 	.short	(.L_5 - .L_4)
	.align		4
.L_4:
        /*001c*/ 	.word	index@(_Z16matrixAddElementPiS_S_ii)
        /*0020*/ 	.word	0x00000000
.L_5:


//--------------------- .nv.compat                --------------------------
	.section	.nv.compat,"",@"SHT_CUDA_COMPAT_INFO"
	.align	4
        /*0000*/ 	.byte	0x02, 0x09, 0x00, 0x00, 0x02, 0x02, 0x01, 0x00, 0x02, 0x05, 0x05, 0x00, 0x03, 0x07, 0x01, 0x01
        /*0010*/ 	.byte	0x02, 0x03, 0x00, 0x00, 0x02, 0x06, 0x01, 0x00, 0x04, 0x0b, 0x08, 0x00, 0x09, 0x00, 0x00, 0x00
        /*0020*/ 	.byte	0x00, 0x00, 0x00, 0x00


//--------------------- .nv.info._Z16matrixAddElementPiS_S_ii --------------------------
	.section	.nv.info._Z16matrixAddElementPiS_S_ii,"",@"SHT_CUDA_INFO"
	.sectionflags	@""
	.align	4


	//----- nvinfo : EIATTR_CUDA_API_VERSION
	.align		4
        /*0000*/ 	.byte	0x04, 0x37
        /*0002*/ 	.short	(.L_7 - .L_6)
.L_6:
        /*0004*/ 	.word	0x00000082


	//----- nvinfo : EIATTR_KPARAM_INFO
	.align		4
.L_7:
        /*0008*/ 	.byte	0x04, 0x17
        /*000a*/ 	.short	(.L_9 - .L_8)
.L_8:
        /*000c*/ 	.word	0x00000000
        /*0010*/ 	.short	0x0004
        /*0012*/ 	.short	0x001c
        /*0014*/ 	.byte	0x00, 0xf0, 0x11, 0x00


	//----- nvinfo : EIATTR_KPARAM_INFO
	.align		4
.L_9:
        /*0018*/ 	.byte	0x04, 0x17
        /*001a*/ 	.short	(.L_11 - .L_10)
.L_10:
        /*001c*/ 	.word	0x00000000
        /*0020*/ 	.short	0x0003
        /*0022*/ 	.short	0x0018
        /*0024*/ 	.byte	0x00, 0xf0, 0x11, 0x00


	//----- nvinfo : EIATTR_KPARAM_INFO
	.align		4
.L_11:
        /*0028*/ 	.byte	0x04, 0x17
        /*002a*/ 	.short	(.L_13 - .L_12)
.L_12:
        /*002c*/ 	.word	0x00000000
        /*0030*/ 	.short	0x0002
        /*0032*/ 	.short	0x0010
        /*0034*/ 	.byte	0x00, 0xf5, 0x21, 0x00


	//----- nvinfo : EIATTR_KPARAM_INFO
	.align		4
.L_13:
        /*0038*/ 	.byte	0x04, 0x17
        /*003a*/ 	.short	(.L_15 - .L_14)
.L_14:
        /*003c*/ 	.word	0x00000000
        /*0040*/ 	.short	0x0001
        /*0042*/ 	.short	0x0008
        /*0044*/ 	.byte	0x00, 0xf5, 0x21, 0x00


	//----- nvinfo : EIATTR_KPARAM_INFO
	.align		4
.L_15:
        /*0048*/ 	.byte	0x04, 0x17
        /*004a*/ 	.short	(.L_17 - .L_16)
.L_16:
        /*004c*/ 	.word	0x00000000
        /*0050*/ 	.short	0x0000
        /*0052*/ 	.short	0x0000
        /*0054*/ 	.byte	0x00, 0xf5, 0x21, 0x00


	//----- nvinfo : EIATTR_SPARSE_MMA_MASK
	.align		4
.L_17:
        /*0058*/ 	.byte	0x03, 0x50
        /*005a*/ 	.short	0x0000


	//----- nvinfo : EIATTR_MAXREG_COUNT
	.align		4
        /*005c*/ 	.byte	0x03, 0x1b
        /*005e*/ 	.short	0x00ff


	//----- nvinfo : EIATTR_MERCURY_ISA_VERSION
	.align		4
        /*0060*/ 	.byte	0x03, 0x5f
        /*0062*/ 	.short	0x0101


	//----- nvinfo : EIATTR_VRC_CTA_INIT_COUNT
	.align		4
        /*0064*/ 	.byte	0x02, 0x4a
	.zero		1
	.zero		1


	//----- nvinfo : EIATTR_EXIT_INSTR_OFFSETS
	.align		4
        /*0068*/ 	.byte	0x04, 0x1c
        /*006a*/ 	.short	(.L_19 - .L_18)


	//   ....[0]....
.L_18:
        /*006c*/ 	.word	0x00000080


	//   ....[1]....
        /*0070*/ 	.word	0x00000140


	//----- nvinfo : EIATTR_CBANK_PARAM_SIZE
	.align		4
.L_19:
        /*0074*/ 	.byte	0x03, 0x19
        /*0076*/ 	.short	0x0020


	//----- nvinfo : EIATTR_PARAM_CBANK
	.align		4
        /*0078*/ 	.byte	0x04, 0x0a
        /*007a*/ 	.short	(.L_21 - .L_20)
	.align		4
.L_20:
        /*007c*/ 	.word	index@(.nv.constant0._Z16matrixAddElementPiS_S_ii)
        /*0080*/ 	.short	0x0380
        /*0082*/ 	.short	0x0020


	//----- nvinfo : EIATTR_SW_WAR
	.align		4
.L_21:
        /*0084*/ 	.byte	0x04, 0x36
        /*0086*/ 	.short	(.L_23 - .L_22)
.L_22:
        /*0088*/ 	.word	0x00000008
.L_23:


//--------------------- .nv.callgraph             --------------------------
	.section	.nv.callgraph,"",@"SHT_CUDA_CALLGRAPH"
	.align	4
	.sectionentsize	8
	.align		4
        /*0000*/ 	.word	0x00000000
	.align		4
        /*0004*/ 	.word	0xffffffff
	.align		4
        /*0008*/ 	.word	0x00000000
	.align		4
        /*000c*/ 	.word	0xfffffffe
	.align		4
        /*0010*/ 	.word	0x00000000
	.align		4
        /*0014*/ 	.word	0xfffffffd
	.align		4
        /*0018*/ 	.word	0x00000000
	.align		4
        /*001c*/ 	.word	0xfffffffc


//--------------------- .text._Z16matrixAddElementPiS_S_ii --------------------------
	.section	.text._Z16matrixAddElementPiS_S_ii,"ax",@progbits
	.align	128
        .global         _Z16matrixAddElementPiS_S_ii
        .type           _Z16matrixAddElementPiS_S_ii,@function
        .size           _Z16matrixAddElementPiS_S_ii,(.L_x_1 - _Z16matrixAddElementPiS_S_ii)
        .other          _Z16matrixAddElementPiS_S_ii,@"STO_CUDA_ENTRY STV_DEFAULT"
_Z16matrixAddElementPiS_S_ii:
.text._Z16matrixAddElementPiS_S_ii:
[----:B------:R-:W-:Y:S01]  /*0000*/  LDC R1, c[0x0][0x37c] ;  /* 0x0000df00ff017b82 */ /* 0x000fe20000000800 */
[----:B------:R-:W0:Y:S07]  /*0010*/  S2R R9, SR_TID.X ;  /* 0x0000000000097919 */ /* 0x000e2e0000002100 */
[----:B------:R-:W0:Y:S01]  /*0020*/  S2UR UR6, SR_CTAID.X ;  /* 0x00000000000679c3 */ /* 0x000e220000002500 */
[----:B------:R-:W1:Y:S07]  /*0030*/  LDCU.64 UR4, c[0x0][0x398] ;  /* 0x00007300ff0477ac */ /* 0x000e6e0008000a00 */
[----:B------:R-:W0:Y:S01]  /*0040*/  LDC R0, c[0x0][0x360] ;  /* 0x0000d800ff007b82 */ /* 0x000e220000000800 */
[----:B-1----:R-:W-:Y:S01]  /*0050*/  UIMAD UR4, UR5, UR4, URZ ;  /* 0x00000004050472a4 */ /* 0x002fe2000f8e02ff */
[----:B0-----:R-:W-:-:S05]  /*0060*/  IMAD R9, R0, UR6, R9 ;  /* 0x0000000600097c24 */ /* 0x001fca000f8e0209 */
[----:B------:R-:W-:-:S13]  /*0070*/  ISETP.GE.AND P0, PT, R9, UR4, PT ;  /* 0x0000000409007c0c */ /* 0x000fda000bf06270 */
[----:B------:R-:W-:Y:S05]  /*0080*/  @P0 EXIT ;  /* 0x000000000000094d */ /* 0x000fea0003800000 */
[----:B------:R-:W0:Y:S01]  /*0090*/  LDC.64 R2, c[0x0][0x380] ;  /* 0x0000e000ff027b82 */ /* 0x000e220000000a00 */
[----:B------:R-:W1:Y:S07]  /*00a0*/  LDCU.64 UR4, c[0x0][0x358] ;  /* 0x00006b00ff0477ac */ /* 0x000e6e0008000a00 */
[----:B------:R-:W2:Y:S08]  /*00b0*/  LDC.64 R4, c[0x0][0x388] ;  /* 0x0000e200ff047b82 */ /* 0x000eb00000000a00 */
[----:B------:R-:W3:Y:S01]  /*00c0*/  LDC.64 R6, c[0x0][0x390] ;  /* 0x0000e400ff067b82 */ /* 0x000ee20000000a00 */
[----:B0-----:R-:W-:-:S06]  /*00d0*/  IMAD.WIDE R2, R9, 0x4, R2 ;  /* 0x0000000409027825 */ /* 0x001fcc00078e0202 */
[----:B-1----:R-:W4:Y:S01]  /*00e0*/  LDG.E R2, desc[UR4][R2.64] ;  /* 0x0000000402027981 */ /* 0x002f22000c1e1900 */
[----:B--2---:R-:W-:-:S06]  /*00f0*/  IMAD.WIDE R4, R9, 0x4, R4 ;  /* 0x0000000409047825 */ /* 0x004fcc00078e0204 */
[----:B------:R-:W4:Y:S01]  /*0100*/  LDG.E R5, desc[UR4][R4.64] ;  /* 0x0000000404057981 */ /* 0x000f22000c1e1900 */
[----:B---3--:R-:W-:Y:S01]  /*0110*/  IMAD.WIDE R6, R9, 0x4, R6 ;  /* 0x0000000409067825 */ /* 0x008fe200078e0206 */
[----:B----4-:R-:W-:-:S05]  /*0120*/  IADD3 R9, PT, PT, R2, R5, RZ ;  /* 0x0000000502097210 */ /* 0x010fca0007ffe0ff */
[----:B------:R-:W-:Y:S01]  /*0130*/  STG.E desc[UR4][R6.64], R9 ;  /* 0x0000000906007986 */ /* 0x000fe2000c101904 */
[----:B------:R-:W-:Y:S05]  /*0140*/  EXIT ;  /* 0x000000000000794d */ /* 0x000fea0003800000 */
.L_x_0:
[----:B------:R-:W-:-:S00]  /*0150*/  BRA `(.L_x_0) ;  /* 0xfffffffc00fc7947 */ /* 0x000fc0000383ffff */
[----:B------:R-:W-:-:S00]  /*0160*/  NOP ;  /* 0x0000000000007918 */ /* 0x000fc00000000000 */
        /* <DEDUP_REMOVED lines=9> */
.L_x_1:


//--------------------- .nv.shared.reserved.0     --------------------------
	.section	.nv.shared.reserved.0,"aw",@nobits
	.weak		__nv_reservedSMEM_offset_0_alias
	.size		__nv_reservedSMEM_offset_0_alias, 0, 64
	.other		__nv_reservedSMEM_offset_0_alias,@"STO_CUDA_RESERVED_SHARED STV_DEFAULT"
__nv_reservedSMEM_offset_0_alias:
	.zero		0
	.zero		64


//--------------------- .nv.constant0._Z16matrixAddElementPiS_S_ii --------------------------
	.section	.nv.constant0._Z16matrixAddElementPiS_S_ii,"a",@progbits
	.sectionflags	@""
	.align	4
.nv.constant0._Z16matrixAddElementPiS_S_ii:
	.zero		928


//--------------------- SYMBOLS --------------------------

	.type		.nv.reservedSmem.offset0,@object
	.size		.nv.reservedSmem.offset0,0x4
